//
// Generated by NVIDIA NVVM Compiler
//
// Compiler Build ID: CL-36424714
// Cuda compilation tools, release 13.0, V13.0.88
// Based on NVVM 20.0.0
//

.version 9.0
.target sm_100
.address_size 64

	// .globl	_Z6kerneliiPi
.extern .func  (.param .b32 func_retval0) vprintf
(
	.param .b64 vprintf_param_0,
	.param .b64 vprintf_param_1
)
;
.global .align 1 .b8 $str[19] = {104, 101, 108, 108, 111, 32, 102, 114, 111, 109, 32, 107, 101, 114, 110, 101, 108, 10};
.global .align 1 .b8 $str$1[30] = {114, 101, 115, 117, 108, 116, 95, 100, 101, 118, 32, 102, 114, 111, 109, 32, 107, 101, 114, 110, 101, 108, 32, 101, 115, 32, 37, 100, 10};

.visible .entry _Z6kerneliiPi(
	.param .u32 _Z6kerneliiPi_param_0,
	.param .u32 _Z6kerneliiPi_param_1,
	.param .u64 .ptr .align 1 _Z6kerneliiPi_param_2
)
{
	.local .align 8 .b8 	__local_depot0[8];
	.reg .b64 	%SP;
	.reg .b64 	%SPL;
	.reg .b32 	%r<8>;
	.reg .b64 	%rd<9>;

	mov.u64 	%SPL, __local_depot0;
	cvta.local.u64 	%SP, %SPL;
	ld.param.u32 	%r1, [_Z6kerneliiPi_param_0];
	ld.param.u32 	%r2, [_Z6kerneliiPi_param_1];
	ld.param.u64 	%rd1, [_Z6kerneliiPi_param_2];
	cvta.to.global.u64 	%rd2, %rd1;
	add.u64 	%rd3, %SP, 0;
	add.u64 	%rd4, %SPL, 0;
	mov.u64 	%rd5, $str;
	cvta.global.u64 	%rd6, %rd5;
	{ // callseq 0, 0
	.param .b64 param0;
	st.param.b64 	[param0], %rd6;
	.param .b64 param1;
	st.param.b64 	[param1], 0;
	.param .b32 retval0;
	call.uni (retval0), 
	vprintf, 
	(
	param0, 
	param1
	);
	ld.param.b32 	%r3, [retval0];
	} // callseq 0
	add.s32 	%r5, %r2, %r1;
	st.global.u32 	[%rd2], %r5;
	st.local.u32 	[%rd4], %r5;
	mov.u64 	%rd7, $str$1;
	cvta.global.u64 	%rd8, %rd7;
	{ // callseq 1, 0
	.param .b64 param0;
	st.param.b64 	[param0], %rd8;
	.param .b64 param1;
	st.param.b64 	[param1], %rd3;
	.param .b32 retval0;
	call.uni (retval0), 
	vprintf, 
	(
	param0, 
	param1
	);
	ld.param.b32 	%r6, [retval0];
	} // callseq 1
	ret;

}


// ===== COMPILED SASS (sm_100) =====

	.target	sm_100

	.elftype	@"ET_EXEC"


//--------------------- .note.nv.tkinfo           --------------------------
	.section	.note.nv.tkinfo,"",@"SHT_NOTE"
	.sectionflags	@"SHF_NOTE_NV_TKINFO"
	.tkinfo
        /*0018*/ 	.word	0x00000002
        /*0030*/ 	.string	""
        /*0030*/ 	.string	"ptxas"
        /*0030*/ 	.string	"Cuda compilation tools, release 13.0, V13.0.88"
        /*0030*/ 	.string	"Build cuda_13.0.r13.0/compiler.36424714_0"
        /*0030*/ 	.string	"-arch sm_100 -m 64 "



//--------------------- .note.nv.cuinfo           --------------------------
	.section	.note.nv.cuinfo,"",@"SHT_NOTE"
	.sectionflags	@"SHF_NOTE_NV_CUINFO"
        /*0018*/ 	.short	0x0002
        /*001a*/ 	.short	0x0064
        /*001c*/ 	.short	0x0082
	.zero		2


//--------------------- .nv.info                  --------------------------
	.section	.nv.info,"",@"SHT_CUDA_INFO"
	.align	4


	//----- nvinfo : EIATTR_REGCOUNT
	.align		4
        /*0000*/ 	.byte	0x04, 0x2f
        /*0002*/ 	.short	(.L_3 - .L_2)
	.align		4
.L_2:
        /*0004*/ 	.word	index@(_Z6kerneliiPi)
        /*0008*/ 	.word	0x00000018


	//----- nvinfo : EIATTR_FRAME_SIZE
	.align		4
.L_3:
        /*000c*/ 	.byte	0x04, 0x11
        /*000e*/ 	.short	(.L_5 - .L_4)
	.align		4
.L_4:
        /*0010*/ 	.word	index@(_Z6kerneliiPi)
        /*0014*/ 	.word	0x00000008


	//----- nvinfo : EIATTR_MIN_STACK_SIZE
	.align		4
.L_5:
        /*0018*/ 	.byte	0x04, 0x12
        /*001a*/ 	.short	(.L_7 - .L_6)
	.align		4
.L_6:
        /*001c*/ 	.word	index@(_Z6kerneliiPi)
        /*0020*/ 	.word	0x00000008
.L_7:


//--------------------- .nv.compat                --------------------------
	.section	.nv.compat,"",@"SHT_CUDA_COMPAT_INFO"
	.align	4
        /*0000*/ 	.byte	0x02, 0x09, 0x00, 0x00, 0x02, 0x02, 0x01, 0x00, 0x02, 0x05, 0x05, 0x00, 0x03, 0x07, 0x01, 0x01
        /*0010*/ 	.byte	0x02, 0x03, 0x00, 0x00, 0x02, 0x06, 0x01, 0x00, 0x04, 0x0b, 0x08, 0x00, 0x09, 0x00, 0x00, 0x00
        /*0020*/ 	.byte	0x00, 0x00, 0x00, 0x00


//--------------------- .nv.info._Z6kerneliiPi    --------------------------
	.section	.nv.info._Z6kerneliiPi,"",@"SHT_CUDA_INFO"
	.sectionflags	@""
	.align	4


	//----- nvinfo : EIATTR_CUDA_API_VERSION
	.align		4
        /*0000*/ 	.byte	0x04, 0x37
        /*0002*/ 	.short	(.L_9 - .L_8)
.L_8:
        /*0004*/ 	.word	0x00000082


	//----- nvinfo : EIATTR_KPARAM_INFO
	.align		4
.L_9:
        /*0008*/ 	.byte	0x04, 0x17
        /*000a*/ 	.short	(.L_11 - .L_10)
.L_10:
        /*000c*/ 	.word	0x00000000
        /*0010*/ 	.short	0x0002
        /*0012*/ 	.short	0x0008
        /*0014*/ 	.byte	0x00, 0xf5, 0x21, 0x00


	//----- nvinfo : EIATTR_KPARAM_INFO
	.align		4
.L_11:
        /*0018*/ 	.byte	0x04, 0x17
        /*001a*/ 	.short	(.L_13 - .L_12)
.L_12:
        /*001c*/ 	.word	0x00000000
        /*0020*/ 	.short	0x0001
        /*0022*/ 	.short	0x0004
        /*0024*/ 	.byte	0x00, 0xf0, 0x11, 0x00


	//----- nvinfo : EIATTR_KPARAM_INFO
	.align		4
.L_13:
        /*0028*/ 	.byte	0x04, 0x17
        /*002a*/ 	.short	(.L_15 - .L_14)
.L_14:
        /*002c*/ 	.word	0x00000000
        /*0030*/ 	.short	0x0000
        /*0032*/ 	.short	0x0000
        /*0034*/ 	.byte	0x00, 0xf0, 0x11, 0x00


	//----- nvinfo : EIATTR_SPARSE_MMA_MASK
	.align		4
.L_15:
        /*0038*/ 	.byte	0x03, 0x50
        /*003a*/ 	.short	0x0000


	//----- nvinfo : EIATTR_MAXREG_COUNT
	.align		4
        /*003c*/ 	.byte	0x03, 0x1b
        /*003e*/ 	.short	0x00ff


	//----- nvinfo : EIATTR_EXTERNS
	.align		4
        /*0040*/ 	.byte	0x04, 0x0f
        /*0042*/ 	.short	(.L_17 - .L_16)


	//   ....[0]....
	.align		4
.L_16:
        /*0044*/ 	.word	index@(vprintf)


	//----- nvinfo : EIATTR_MERCURY_ISA_VERSION
	.align		4
.L_17:
        /*0048*/ 	.byte	0x03, 0x5f
        /*004a*/ 	.short	0x0101


	//----- nvinfo : EIATTR_VRC_CTA_INIT_COUNT
	.align		4
        /*004c*/ 	.byte	0x02, 0x4a
	.zero		1
	.zero		1


	//----- nvinfo : EIATTR_SYSCALL_OFFSETS
	.align		4
        /*0050*/ 	.byte	0x04, 0x46
        /*0052*/ 	.short	(.L_19 - .L_18)


	//   ....[0]....
.L_18:
        /*0054*/ 	.word	0x000000e0


	//   ....[1]....
        /*0058*/ 	.word	0x000001b0


	//----- nvinfo : EIATTR_EXIT_INSTR_OFFSETS
	.align		4
.L_19:
        /*005c*/ 	.byte	0x04, 0x1c
        /*005e*/ 	.short	(.L_21 - .L_20)


	//   ....[0]....
.L_20:
        /*0060*/ 	.word	0x000001c0


	//----- nvinfo : EIATTR_CBANK_PARAM_SIZE
	.align		4
.L_21:
        /*0064*/ 	.byte	0x03, 0x19
        /*0066*/ 	.short	0x0010


	//----- nvinfo : EIATTR_PARAM_CBANK
	.align		4
        /*0068*/ 	.byte	0x04, 0x0a
        /*006a*/ 	.short	(.L_23 - .L_22)
	.align		4
.L_22:
        /*006c*/ 	.word	index@(.nv.constant0._Z6kerneliiPi)
        /*0070*/ 	.short	0x0380
        /*0072*/ 	.short	0x0010


	//----- nvinfo : EIATTR_SW_WAR
	.align		4
.L_23:
        /*0074*/ 	.byte	0x04, 0x36
        /*0076*/ 	.short	(.L_25 - .L_24)
.L_24:
        /*0078*/ 	.word	0x00000008
.L_25:


//--------------------- .nv.callgraph             --------------------------
	.section	.nv.callgraph,"",@"SHT_CUDA_CALLGRAPH"
	.align	4
	.sectionentsize	8
	.align		4
        /*0000*/ 	.word	0x00000000
	.align		4
        /*0004*/ 	.word	0xffffffff
	.align		4
        /*0008*/ 	.word	index@(_Z6kerneliiPi)
	.align		4
        /*000c*/ 	.word	index@(vprintf)
	.align		4
        /*0010*/ 	.word	0x00000000
	.align		4
        /*0014*/ 	.word	0xfffffffe
	.align		4
        /*0018*/ 	.word	0x00000000
	.align		4
        /*001c*/ 	.word	0xfffffffd
	.align		4
        /*0020*/ 	.word	0x00000000
	.align		4
        /*0024*/ 	.word	0xfffffffc


//--------------------- .nv.constant4             --------------------------
	.section	.nv.constant4,"a",@progbits
	.align	8
	.align		8
.nv.constant4:
        /*0000*/ 	.dword	vprintf
	.align		8
        /*0008*/ 	.dword	$str
	.align		8
        /*0010*/ 	.dword	$str$1


//--------------------- .text._Z6kerneliiPi       --------------------------
	.section	.text._Z6kerneliiPi,"ax",@progbits
	.align	128
        .global         _Z6kerneliiPi
        .type           _Z6kerneliiPi,@function
        .size           _Z6kerneliiPi,(.L_x_3 - _Z6kerneliiPi)
        .other          _Z6kerneliiPi,@"STO_CUDA_ENTRY STV_DEFAULT"
_Z6kerneliiPi:
.text._Z6kerneliiPi:
[----:B------:R-:W0:Y:S01]  /*0000*/  LDC R1, c[0x0][0x37c] ;  /* 0x0000df00ff017b82 */ /* 0x000e220000000800 */
[----:B------:R-:W-:Y:S01]  /*0010*/  MOV R17, 0x0 ;  /* 0x0000000000117802 */ /* 0x000fe20000000f00 */
[----:B------:R-:W1:Y:S01]  /*0020*/  LDCU UR4, c[0x0][0x2f8] ;  /* 0x00005f00ff0477ac */ /* 0x000e620008000800 */
[----:B0-----:R-:W-:Y:S01]  /*0030*/  VIADD R1, R1, 0xfffffff8 ;  /* 0xfffffff801017836 */ /* 0x001fe20000000000 */
[----:B------:R-:W-:-:S04]  /*0040*/  CS2R R6, SRZ ;  /* 0x0000000000067805 */ /* 0x000fc8000001ff00 */
[----:B------:R0:W2:Y:S01]  /*0050*/  LDC.64 R8, c[0x4][R17] ;  /* 0x0100000011087b82 */ /* 0x0000a20000000a00 */
[----:B------:R-:W3:Y:S01]  /*0060*/  LDCU.64 UR6, c[0x4][0x8] ;  /* 0x01000100ff0677ac */ /* 0x000ee20008000a00 */
[----:B------:R-:W4:Y:S01]  /*0070*/  LDCU UR5, c[0x0][0x2fc] ;  /* 0x00005f80ff0577ac */ /* 0x000f220008000800 */
[----:B------:R-:W5:Y:S01]  /*0080*/  LDCU.64 UR36, c[0x0][0x358] ;  /* 0x00006b00ff2477ac */ /* 0x000f620008000a00 */
[----:B-1----:R-:W-:Y:S01]  /*0090*/  IADD3 R16, P0, PT, R1, UR4, RZ ;  /* 0x0000000401107c10 */ /* 0x002fe2000ff1e0ff */
[----:B---3--:R-:W-:Y:S02]  /*00a0*/  IMAD.U32 R4, RZ, RZ, UR6 ;  /* 0x00000006ff047e24 */ /* 0x008fe4000f8e00ff */
[----:B------:R-:W-:Y:S01]  /*00b0*/  IMAD.U32 R5, RZ, RZ, UR7 ;  /* 0x00000007ff057e24 */ /* 0x000fe2000f8e00ff */
[----:B0---45:R-:W-:-:S09]  /*00c0*/  IADD3.X R2, PT, PT, RZ, UR5, RZ, P0, !PT ;  /* 0x00000005ff027c10 */ /* 0x031fd200087fe4ff */
[----:B------:R-:W-:-:S07]  /*00d0*/  LEPC R20, `(.L_x_0) ;  /* 0x000000001014794e */ /* 0x000fce0000000000 */
[----:B--2---:R-:W-:Y:S05]  /*00e0*/  CALL.ABS.NOINC R8 ;  /* 0x0000000008007343 */ /* 0x004fea0003c00000 */
.L_x_0:
[----:B------:R-:W0:Y:S01]  /*00f0*/  LDC.64 R4, c[0x0][0x380] ;  /* 0x0000e000ff047b82 */ /* 0x000e220000000a00 */
[----:B------:R-:W1:Y:S01]  /*0100*/  LDCU.64 UR4, c[0x4][0x10] ;  /* 0x01000200ff0477ac */ /* 0x000e620008000a00 */
[----:B------:R-:W-:Y:S01]  /*0110*/  IMAD.MOV.U32 R6, RZ, RZ, R16 ;  /* 0x000000ffff067224 */ /* 0x000fe200078e0010 */
[----:B------:R-:W-:-:S05]  /*0120*/  MOV R7, R2 ;  /* 0x0000000200077202 */ /* 0x000fca0000000f00 */
[----:B------:R-:W2:Y:S08]  /*0130*/  LDC.64 R8, c[0x0][0x388] ;  /* 0x0000e200ff087b82 */ /* 0x000eb00000000a00 */
[----:B------:R3:W4:Y:S01]  /*0140*/  LDC.64 R10, c[0x4][R17] ;  /* 0x01000000110a7b82 */ /* 0x0007220000000a00 */
[----:B0-----:R-:W-:Y:S01]  /*0150*/  IMAD.IADD R0, R5, 0x1, R4 ;  /* 0x0000000105007824 */ /* 0x001fe200078e0204 */
[----:B-1----:R-:W-:Y:S01]  /*0160*/  MOV R5, UR5 ;  /* 0x0000000500057c02 */ /* 0x002fe20008000f00 */
[----:B------:R-:W-:-:S03]  /*0170*/  IMAD.U32 R4, RZ, RZ, UR4 ;  /* 0x00000004ff047e24 */ /* 0x000fc6000f8e00ff */
[----:B------:R3:W-:Y:S04]  /*0180*/  STL [R1], R0 ;  /* 0x0000000001007387 */ /* 0x0007e80000100800 */
[----:B--2---:R3:W-:Y:S02]  /*0190*/  STG.E desc[UR36][R8.64], R0 ;  /* 0x0000000008007986 */ /* 0x0047e4000c101924 */
[----:B------:R-:W-:-:S07]  /*01a0*/  LEPC R20, `(.L_x_1) ;  /* 0x000000001014794e */ /* 0x000fce0000000000 */
[----:B---34-:R-:W-:Y:S05]  /*01b0*/  CALL.ABS.NOINC R10 ;  /* 0x000000000a007343 */ /* 0x018fea0003c00000 */
.L_x_1:
[----:B------:R-:W-:Y:S05]  /*01c0*/  EXIT ;  /* 0x000000000000794d */ /* 0x000fea0003800000 */
.L_x_2:
[----:B------:R-:W-:-:S00]  /*01d0*/  BRA `(.L_x_2) ;  /* 0xfffffffc00fc7947 */ /* 0x000fc0000383ffff */
[----:B------:R-:W-:-:S00]  /*01e0*/  NOP ;  /* 0x0000000000007918 */ /* 0x000fc00000000000 */
        /* <DEDUP_REMOVED lines=9> */
.L_x_3:


//--------------------- .nv.global.init           --------------------------
	.section	.nv.global.init,"aw",@progbits
.nv.global.init:
	.type		$str,@object
	.size		$str,($str$1 - $str)
$str:
        /*0000*/ 	.byte	0x68, 0x65, 0x6c, 0x6c, 0x6f, 0x20, 0x66, 0x72, 0x6f, 0x6d, 0x20, 0x6b, 0x65, 0x72, 0x6e, 0x65
        /*0010*/ 	.byte	0x6c, 0x0a, 0x00
	.type		$str$1,@object
	.size		$str$1,(.L_1 - $str$1)
$str$1:
        /*0013*/ 	.byte	0x72, 0x65, 0x73, 0x75, 0x6c, 0x74, 0x5f, 0x64, 0x65, 0x76, 0x20, 0x66, 0x72, 0x6f, 0x6d, 0x20
        /*0023*/ 	.byte	0x6b, 0x65, 0x72, 0x6e, 0x65, 0x6c, 0x20, 0x65, 0x73, 0x20, 0x25, 0x64, 0x0a, 0x00
.L_1:


//--------------------- .nv.shared.reserved.0     --------------------------
	.section	.nv.shared.reserved.0,"aw",@nobits
	.weak		__nv_reservedSMEM_offset_0_alias
	.size		__nv_reservedSMEM_offset_0_alias, 0, 64
	.other		__nv_reservedSMEM_offset_0_alias,@"STO_CUDA_RESERVED_SHARED STV_DEFAULT"
__nv_reservedSMEM_offset_0_alias:
	.zero		0
	.zero		64


//--------------------- .nv.constant0._Z6kerneliiPi --------------------------
	.section	.nv.constant0._Z6kerneliiPi,"a",@progbits
	.sectionflags	@""
	.align	4
.nv.constant0._Z6kerneliiPi:
	.zero		912


//--------------------- SYMBOLS --------------------------

	.type		.nv.reservedSmem.offset0,@object
	.size		.nv.reservedSmem.offset0,0x4
	.type		vprintf,@function
